//
// Generated by NVIDIA NVVM Compiler
//
// Compiler Build ID: CL-36424714
// Cuda compilation tools, release 13.0, V13.0.88
// Based on NVVM 20.0.0
//

.version 9.0
.target sm_100
.address_size 64

	// .globl	_Z7SetZeroPi

.visible .entry _Z7SetZeroPi(
	.param .u64 .ptr .align 1 _Z7SetZeroPi_param_0
)
{
	.reg .b32 	%r<3>;
	.reg .b64 	%rd<5>;

	ld.param.u64 	%rd1, [_Z7SetZeroPi_param_0];
	cvta.to.global.u64 	%rd2, %rd1;
	mov.u32 	%r1, %ctaid.x;
	mul.wide.u32 	%rd3, %r1, 4;
	add.s64 	%rd4, %rd2, %rd3;
	mov.b32 	%r2, 0;
	st.global.u32 	[%rd4], %r2;
	ret;

}


// ===== COMPILED SASS (sm_100) =====

	.target	sm_100

	.elftype	@"ET_EXEC"


//--------------------- .note.nv.tkinfo           --------------------------
	.section	.note.nv.tkinfo,"",@"SHT_NOTE"
	.sectionflags	@"SHF_NOTE_NV_TKINFO"
	.tkinfo
        /*0018*/ 	.word	0x00000002
        /*0030*/ 	.string	""
        /*0030*/ 	.string	"ptxas"
        /*0030*/ 	.string	"Cuda compilation tools, release 13.0, V13.0.88"
        /*0030*/ 	.string	"Build cuda_13.0.r13.0/compiler.36424714_0"
        /*0030*/ 	.string	"-arch sm_100 -m 64 "



//--------------------- .note.nv.cuinfo           --------------------------
	.section	.note.nv.cuinfo,"",@"SHT_NOTE"
	.sectionflags	@"SHF_NOTE_NV_CUINFO"
        /*0018*/ 	.short	0x0002
        /*001a*/ 	.short	0x0064
        /*001c*/ 	.short	0x0082
	.zero		2


//--------------------- .nv.info                  --------------------------
	.section	.nv.info,"",@"SHT_CUDA_INFO"
	.align	4


	//----- nvinfo : EIATTR_REGCOUNT
	.align		4
        /*0000*/ 	.byte	0x04, 0x2f
        /*0002*/ 	.short	(.L_1 - .L_0)
	.align		4
.L_0:
        /*0004*/ 	.word	index@(_Z7SetZeroPi)
        /*0008*/ 	.word	0x00000008


	//----- nvinfo : EIATTR_FRAME_SIZE
	.align		4
.L_1:
        /*000c*/ 	.byte	0x04, 0x11
        /*000e*/ 	.short	(.L_3 - .L_2)
	.align		4
.L_2:
        /*0010*/ 	.word	index@(_Z7SetZeroPi)
        /*0014*/ 	.word	0x00000000


	//----- nvinfo : EIATTR_MIN_STACK_SIZE
	.align		4
.L_3:
        /*0018*/ 	.byte	0x04, 0x12
        /*001a*/ 	.short	(.L_5 - .L_4)
	.align		4
.L_4:
        /*001c*/ 	.word	index@(_Z7SetZeroPi)
        /*0020*/ 	.word	0x00000000
.L_5:


//--------------------- .nv.compat                --------------------------
	.section	.nv.compat,"",@"SHT_CUDA_COMPAT_INFO"
	.align	4
        /*0000*/ 	.byte	0x02, 0x09, 0x00, 0x00, 0x02, 0x02, 0x01, 0x00, 0x02, 0x05, 0x05, 0x00, 0x03, 0x07, 0x01, 0x01
        /*0010*/ 	.byte	0x02, 0x03, 0x00, 0x00, 0x02, 0x06, 0x01, 0x00, 0x04, 0x0b, 0x08, 0x00, 0x09, 0x00, 0x00, 0x00
        /*0020*/ 	.byte	0x00, 0x00, 0x00, 0x00


//--------------------- .nv.info._Z7SetZeroPi     --------------------------
	.section	.nv.info._Z7SetZeroPi,"",@"SHT_CUDA_INFO"
	.sectionflags	@""
	.align	4


	//----- nvinfo : EIATTR_CUDA_API_VERSION
	.align		4
        /*0000*/ 	.byte	0x04, 0x37
        /*0002*/ 	.short	(.L_7 - .L_6)
.L_6:
        /*0004*/ 	.word	0x00000082


	//----- nvinfo : EIATTR_KPARAM_INFO
	.align		4
.L_7:
        /*0008*/ 	.byte	0x04, 0x17
        /*000a*/ 	.short	(.L_9 - .L_8)
.L_8:
        /*000c*/ 	.word	0x00000000
        /*0010*/ 	.short	0x0000
        /*0012*/ 	.short	0x0000
        /*0014*/ 	.byte	0x00, 0xf5, 0x21, 0x00


	//----- nvinfo : EIATTR_SPARSE_MMA_MASK
	.align		4
.L_9:
        /*0018*/ 	.byte	0x03, 0x50
        /*001a*/ 	.short	0x0000


	//----- nvinfo : EIATTR_MAXREG_COUNT
	.align		4
        /*001c*/ 	.byte	0x03, 0x1b
        /*001e*/ 	.short	0x00ff


	//----- nvinfo : EIATTR_MERCURY_ISA_VERSION
	.align		4
        /*0020*/ 	.byte	0x03, 0x5f
        /*0022*/ 	.short	0x0101


	//----- nvinfo : EIATTR_VRC_CTA_INIT_COUNT
	.align		4
        /*0024*/ 	.byte	0x02, 0x4a
	.zero		1
	.zero		1


	//----- nvinfo : EIATTR_EXIT_INSTR_OFFSETS
	.align		4
        /*0028*/ 	.byte	0x04, 0x1c
        /*002a*/ 	.short	(.L_11 - .L_10)


	//   ....[0]....
.L_10:
        /*002c*/ 	.word	0x00000060


	//----- nvinfo : EIATTR_CBANK_PARAM_SIZE
	.align		4
.L_11:
        /*0030*/ 	.byte	0x03, 0x19
        /*0032*/ 	.short	0x0008


	//----- nvinfo : EIATTR_PARAM_CBANK
	.align		4
        /*0034*/ 	.byte	0x04, 0x0a
        /*0036*/ 	.short	(.L_13 - .L_12)
	.align		4
.L_12:
        /*0038*/ 	.word	index@(.nv.constant0._Z7SetZeroPi)
        /*003c*/ 	.short	0x0380
        /*003e*/ 	.short	0x0008


	//----- nvinfo : EIATTR_SW_WAR
	.align		4
.L_13:
        /*0040*/ 	.byte	0x04, 0x36
        /*0042*/ 	.short	(.L_15 - .L_14)
.L_14:
        /*0044*/ 	.word	0x00000008
.L_15:


//--------------------- .nv.callgraph             --------------------------
	.section	.nv.callgraph,"",@"SHT_CUDA_CALLGRAPH"
	.align	4
	.sectionentsize	8
	.align		4
        /*0000*/ 	.word	0x00000000
	.align		4
        /*0004*/ 	.word	0xffffffff
	.align		4
        /*0008*/ 	.word	0x00000000
	.align		4
        /*000c*/ 	.word	0xfffffffe
	.align		4
        /*0010*/ 	.word	0x00000000
	.align		4
        /*0014*/ 	.word	0xfffffffd
	.align		4
        /*0018*/ 	.word	0x00000000
	.align		4
        /*001c*/ 	.word	0xfffffffc


//--------------------- .text._Z7SetZeroPi        --------------------------
	.section	.text._Z7SetZeroPi,"ax",@progbits
	.align	128
        .global         _Z7SetZeroPi
        .type           _Z7SetZeroPi,@function
        .size           _Z7SetZeroPi,(.L_x_1 - _Z7SetZeroPi)
        .other          _Z7SetZeroPi,@"STO_CUDA_ENTRY STV_DEFAULT"
_Z7SetZeroPi:
.text._Z7SetZeroPi:
[----:B------:R-:W-:Y:S01]  /*0000*/  LDC R1, c[0x0][0x37c] ;  /* 0x0000df00ff017b82 */ /* 0x000fe20000000800 */
[----:B------:R-:W0:Y:S07]  /*0010*/  S2R R5, SR_CTAID.X ;  /* 0x0000000000057919 */ /* 0x000e2e0000002500 */
[----:B------:R-:W0:Y:S01]  /*0020*/  LDC.64 R2, c[0x0][0x380] ;  /* 0x0000e000ff027b82 */ /* 0x000e220000000a00 */
[----:B------:R-:W1:Y:S01]  /*0030*/  LDCU.64 UR4, c[0x0][0x358] ;  /* 0x00006b00ff0477ac */ /* 0x000e620008000a00 */
[----:B0-----:R-:W-:-:S05]  /*0040*/  IMAD.WIDE.U32 R2, R5, 0x4, R2 ;  /* 0x0000000405027825 */ /* 0x001fca00078e0002 */
[----:B-1----:R-:W-:Y:S01]  /*0050*/  STG.E desc[UR4][R2.64], RZ ;  /* 0x000000ff02007986 */ /* 0x002fe2000c101904 */
[----:B------:R-:W-:Y:S05]  /*0060*/  EXIT ;  /* 0x000000000000794d */ /* 0x000fea0003800000 */
.L_x_0:
[----:B------:R-:W-:-:S00]  /*0070*/  BRA `(.L_x_0) ;  /* 0xfffffffc00fc7947 */ /* 0x000fc0000383ffff */
[----:B------:R-:W-:-:S00]  /*0080*/  NOP ;  /* 0x0000000000007918 */ /* 0x000fc00000000000 */
[----:B------:R-:W-:-:S00]  /*0090*/  NOP ;  /* 0x0000000000007918 */ /* 0x000fc00000000000 */
[----:B------:R-:W-:-:S00]  /*00a0*/  NOP ;  /* 0x0000000000007918 */ /* 0x000fc00000000000 */
[----:B------:R-:W-:-:S00]  /*00b0*/  NOP ;  /* 0x0000000000007918 */ /* 0x000fc00000000000 */
[----:B------:R-:W-:-:S00]  /*00c0*/  NOP ;  /* 0x0000000000007918 */ /* 0x000fc00000000000 */
[----:B------:R-:W-:-:S00]  /*00d0*/  NOP ;  /* 0x0000000000007918 */ /* 0x000fc00000000000 */
[----:B------:R-:W-:-:S00]  /*00e0*/  NOP ;  /* 0x0000000000007918 */ /* 0x000fc00000000000 */
[----:B------:R-:W-:-:S00]  /*00f0*/  NOP ;  /* 0x0000000000007918 */ /* 0x000fc00000000000 */
.L_x_1:


//--------------------- .nv.shared.reserved.0     --------------------------
	.section	.nv.shared.reserved.0,"aw",@nobits
	.weak		__nv_reservedSMEM_offset_0_alias
	.size		__nv_reservedSMEM_offset_0_alias, 0, 64
	.other		__nv_reservedSMEM_offset_0_alias,@"STO_CUDA_RESERVED_SHARED STV_DEFAULT"
__nv_reservedSMEM_offset_0_alias:
	.zero		0
	.zero		64


//--------------------- .nv.constant0._Z7SetZeroPi --------------------------
	.section	.nv.constant0._Z7SetZeroPi,"a",@progbits
	.sectionflags	@""
	.align	4
.nv.constant0._Z7SetZeroPi:
	.zero		904


//--------------------- SYMBOLS --------------------------

	.type		.nv.reservedSmem.offset0,@object
	.size		.nv.reservedSmem.offset0,0x4
